//
// Generated by NVIDIA NVVM Compiler
//
// Compiler Build ID: CL-36424714
// Cuda compilation tools, release 13.0, V13.0.88
// Based on NVVM 20.0.0
//

.version 9.0
.target sm_100
.address_size 64

	// .globl	_Z13bubbleSortGPUPii
// _ZZ13bubbleSortGPUPiiE9sharedmem has been demoted

.visible .entry _Z13bubbleSortGPUPii(
	.param .u64 .ptr .align 1 _Z13bubbleSortGPUPii_param_0,
	.param .u32 _Z13bubbleSortGPUPii_param_1
)
{
	.reg .pred 	%p<27>;
	.reg .b32 	%r<86>;
	.reg .b64 	%rd<5>;
	// demoted variable
	.shared .align 4 .b8 _ZZ13bubbleSortGPUPiiE9sharedmem[80];
	ld.param.u64 	%rd2, [_Z13bubbleSortGPUPii_param_0];
	ld.param.u32 	%r42, [_Z13bubbleSortGPUPii_param_1];
	cvta.to.global.u64 	%rd3, %rd2;
	mov.u32 	%r43, %tid.x;
	mov.u32 	%r44, %ctaid.x;
	mov.u32 	%r45, %ntid.x;
	mad.lo.s32 	%r46, %r44, %r45, %r43;
	mul.wide.s32 	%rd4, %r46, 4;
	add.s64 	%rd1, %rd3, %rd4;
	ld.global.u32 	%r47, [%rd1];
	shl.b32 	%r48, %r46, 2;
	mov.u32 	%r49, _ZZ13bubbleSortGPUPiiE9sharedmem;
	add.s32 	%r1, %r49, %r48;
	st.shared.u32 	[%r1], %r47;
	bar.sync 	0;
	setp.eq.s32 	%p1, %r46, 0;
	@%p1 bra 	$L__BB0_40;
	setp.lt.s32 	%p2, %r42, 1;
	ld.shared.u32 	%r85, [%r1];
	@%p2 bra 	$L__BB0_39;
	ld.shared.u32 	%r56, [%r1+-4];
	and.b32  	%r4, %r42, 7;
	setp.lt.u32 	%p3, %r42, 8;
	@%p3 bra 	$L__BB0_21;
	and.b32  	%r50, %r42, 2147483640;
	neg.s32 	%r52, %r50;
$L__BB0_4:
	.pragma "nounroll";
	setp.le.s32 	%p4, %r56, %r85;
	mov.u32 	%r55, %r85;
	@%p4 bra 	$L__BB0_6;
	st.shared.u32 	[%r1], %r56;
	st.shared.u32 	[%r1+-4], %r85;
	mov.u32 	%r55, %r56;
	mov.u32 	%r56, %r85;
$L__BB0_6:
	setp.le.s32 	%p5, %r56, %r55;
	mov.u32 	%r57, %r55;
	@%p5 bra 	$L__BB0_8;
	st.shared.u32 	[%r1], %r56;
	st.shared.u32 	[%r1+-4], %r55;
	mov.u32 	%r57, %r56;
	mov.u32 	%r56, %r55;
$L__BB0_8:
	setp.le.s32 	%p6, %r56, %r57;
	mov.u32 	%r59, %r57;
	@%p6 bra 	$L__BB0_10;
	st.shared.u32 	[%r1], %r56;
	st.shared.u32 	[%r1+-4], %r57;
	mov.u32 	%r59, %r56;
	mov.u32 	%r56, %r57;
$L__BB0_10:
	setp.le.s32 	%p7, %r56, %r59;
	mov.u32 	%r61, %r59;
	@%p7 bra 	$L__BB0_12;
	st.shared.u32 	[%r1], %r56;
	st.shared.u32 	[%r1+-4], %r59;
	mov.u32 	%r61, %r56;
	mov.u32 	%r56, %r59;
$L__BB0_12:
	setp.le.s32 	%p8, %r56, %r61;
	mov.u32 	%r63, %r61;
	@%p8 bra 	$L__BB0_14;
	st.shared.u32 	[%r1], %r56;
	st.shared.u32 	[%r1+-4], %r61;
	mov.u32 	%r63, %r56;
	mov.u32 	%r56, %r61;
$L__BB0_14:
	setp.le.s32 	%p9, %r56, %r63;
	mov.u32 	%r65, %r63;
	@%p9 bra 	$L__BB0_16;
	st.shared.u32 	[%r1], %r56;
	st.shared.u32 	[%r1+-4], %r63;
	mov.u32 	%r65, %r56;
	mov.u32 	%r56, %r63;
$L__BB0_16:
	setp.le.s32 	%p10, %r56, %r65;
	mov.u32 	%r67, %r65;
	@%p10 bra 	$L__BB0_18;
	st.shared.u32 	[%r1], %r56;
	st.shared.u32 	[%r1+-4], %r65;
	mov.u32 	%r67, %r56;
	mov.u32 	%r56, %r65;
$L__BB0_18:
	setp.le.s32 	%p11, %r56, %r67;
	mov.u32 	%r85, %r67;
	@%p11 bra 	$L__BB0_20;
	st.shared.u32 	[%r1], %r56;
	st.shared.u32 	[%r1+-4], %r67;
	mov.u32 	%r85, %r56;
	mov.u32 	%r56, %r67;
$L__BB0_20:
	add.s32 	%r52, %r52, 8;
	setp.ne.s32 	%p12, %r52, 0;
	@%p12 bra 	$L__BB0_4;
$L__BB0_21:
	setp.eq.s32 	%p13, %r4, 0;
	@%p13 bra 	$L__BB0_39;
	and.b32  	%r28, %r42, 3;
	setp.lt.u32 	%p14, %r4, 4;
	@%p14 bra 	$L__BB0_31;
	setp.le.s32 	%p15, %r56, %r85;
	mov.u32 	%r73, %r85;
	@%p15 bra 	$L__BB0_25;
	st.shared.u32 	[%r1], %r56;
	st.shared.u32 	[%r1+-4], %r85;
	mov.u32 	%r73, %r56;
	mov.u32 	%r56, %r85;
$L__BB0_25:
	setp.le.s32 	%p16, %r56, %r73;
	mov.u32 	%r75, %r73;
	@%p16 bra 	$L__BB0_27;
	st.shared.u32 	[%r1], %r56;
	st.shared.u32 	[%r1+-4], %r73;
	mov.u32 	%r75, %r56;
	mov.u32 	%r56, %r73;
$L__BB0_27:
	setp.le.s32 	%p17, %r56, %r75;
	mov.u32 	%r77, %r75;
	@%p17 bra 	$L__BB0_29;
	st.shared.u32 	[%r1], %r56;
	st.shared.u32 	[%r1+-4], %r75;
	mov.u32 	%r77, %r56;
	mov.u32 	%r56, %r75;
$L__BB0_29:
	setp.le.s32 	%p18, %r56, %r77;
	mov.u32 	%r85, %r77;
	@%p18 bra 	$L__BB0_31;
	st.shared.u32 	[%r1], %r56;
	st.shared.u32 	[%r1+-4], %r77;
	mov.u32 	%r85, %r56;
	mov.u32 	%r56, %r77;
$L__BB0_31:
	setp.eq.s32 	%p19, %r28, 0;
	@%p19 bra 	$L__BB0_39;
	setp.eq.s32 	%p20, %r28, 1;
	@%p20 bra 	$L__BB0_37;
	setp.le.s32 	%p21, %r56, %r85;
	mov.u32 	%r81, %r85;
	@%p21 bra 	$L__BB0_35;
	st.shared.u32 	[%r1], %r56;
	st.shared.u32 	[%r1+-4], %r85;
	mov.u32 	%r81, %r56;
	mov.u32 	%r56, %r85;
	mov.u32 	%r85, %r81;
$L__BB0_35:
	setp.le.s32 	%p22, %r56, %r81;
	@%p22 bra 	$L__BB0_37;
	st.shared.u32 	[%r1], %r56;
	st.shared.u32 	[%r1+-4], %r81;
	mov.u32 	%r85, %r56;
	mov.u32 	%r56, %r81;
$L__BB0_37:
	and.b32  	%r51, %r42, 1;
	setp.eq.b32 	%p23, %r51, 1;
	not.pred 	%p24, %p23;
	setp.le.s32 	%p25, %r56, %r85;
	or.pred  	%p26, %p24, %p25;
	@%p26 bra 	$L__BB0_39;
	st.shared.u32 	[%r1], %r56;
	st.shared.u32 	[%r1+-4], %r85;
	mov.u32 	%r85, %r56;
$L__BB0_39:
	st.global.u32 	[%rd1], %r85;
$L__BB0_40:
	ret;

}


// ===== COMPILED SASS (sm_100) =====

	.target	sm_100

	.elftype	@"ET_EXEC"


//--------------------- .note.nv.tkinfo           --------------------------
	.section	.note.nv.tkinfo,"",@"SHT_NOTE"
	.sectionflags	@"SHF_NOTE_NV_TKINFO"
	.tkinfo
        /*0018*/ 	.word	0x00000002
        /*0030*/ 	.string	""
        /*0030*/ 	.string	"ptxas"
        /*0030*/ 	.string	"Cuda compilation tools, release 13.0, V13.0.88"
        /*0030*/ 	.string	"Build cuda_13.0.r13.0/compiler.36424714_0"
        /*0030*/ 	.string	"-arch sm_100 -m 64 "



//--------------------- .note.nv.cuinfo           --------------------------
	.section	.note.nv.cuinfo,"",@"SHT_NOTE"
	.sectionflags	@"SHF_NOTE_NV_CUINFO"
        /*0018*/ 	.short	0x0002
        /*001a*/ 	.short	0x0064
        /*001c*/ 	.short	0x0082
	.zero		2


//--------------------- .nv.info                  --------------------------
	.section	.nv.info,"",@"SHT_CUDA_INFO"
	.align	4


	//----- nvinfo : EIATTR_REGCOUNT
	.align		4
        /*0000*/ 	.byte	0x04, 0x2f
        /*0002*/ 	.short	(.L_1 - .L_0)
	.align		4
.L_0:
        /*0004*/ 	.word	index@(_Z13bubbleSortGPUPii)
        /*0008*/ 	.word	0x0000000f


	//----- nvinfo : EIATTR_FRAME_SIZE
	.align		4
.L_1:
        /*000c*/ 	.byte	0x04, 0x11
        /*000e*/ 	.short	(.L_3 - .L_2)
	.align		4
.L_2:
        /*0010*/ 	.word	index@(_Z13bubbleSortGPUPii)
        /*0014*/ 	.word	0x00000000


	//----- nvinfo : EIATTR_MIN_STACK_SIZE
	.align		4
.L_3:
        /*0018*/ 	.byte	0x04, 0x12
        /*001a*/ 	.short	(.L_5 - .L_4)
	.align		4
.L_4:
        /*001c*/ 	.word	index@(_Z13bubbleSortGPUPii)
        /*0020*/ 	.word	0x00000000
.L_5:


//--------------------- .nv.compat                --------------------------
	.section	.nv.compat,"",@"SHT_CUDA_COMPAT_INFO"
	.align	4
        /*0000*/ 	.byte	0x02, 0x09, 0x00, 0x00, 0x02, 0x02, 0x01, 0x00, 0x02, 0x05, 0x05, 0x00, 0x03, 0x07, 0x01, 0x01
        /*0010*/ 	.byte	0x02, 0x03, 0x00, 0x00, 0x02, 0x06, 0x01, 0x00, 0x04, 0x0b, 0x08, 0x00, 0x09, 0x00, 0x00, 0x00
        /*0020*/ 	.byte	0x00, 0x00, 0x00, 0x00


//--------------------- .nv.info._Z13bubbleSortGPUPii --------------------------
	.section	.nv.info._Z13bubbleSortGPUPii,"",@"SHT_CUDA_INFO"
	.sectionflags	@""
	.align	4


	//----- nvinfo : EIATTR_CUDA_API_VERSION
	.align		4
        /*0000*/ 	.byte	0x04, 0x37
        /*0002*/ 	.short	(.L_7 - .L_6)
.L_6:
        /*0004*/ 	.word	0x00000082


	//----- nvinfo : EIATTR_KPARAM_INFO
	.align		4
.L_7:
        /*0008*/ 	.byte	0x04, 0x17
        /*000a*/ 	.short	(.L_9 - .L_8)
.L_8:
        /*000c*/ 	.word	0x00000000
        /*0010*/ 	.short	0x0001
        /*0012*/ 	.short	0x0008
        /*0014*/ 	.byte	0x00, 0xf0, 0x11, 0x00


	//----- nvinfo : EIATTR_KPARAM_INFO
	.align		4
.L_9:
        /*0018*/ 	.byte	0x04, 0x17
        /*001a*/ 	.short	(.L_11 - .L_10)
.L_10:
        /*001c*/ 	.word	0x00000000
        /*0020*/ 	.short	0x0000
        /*0022*/ 	.short	0x0000
        /*0024*/ 	.byte	0x00, 0xf5, 0x21, 0x00


	//----- nvinfo : EIATTR_SPARSE_MMA_MASK
	.align		4
.L_11:
        /*0028*/ 	.byte	0x03, 0x50
        /*002a*/ 	.short	0x0000


	//----- nvinfo : EIATTR_MAXREG_COUNT
	.align		4
        /*002c*/ 	.byte	0x03, 0x1b
        /*002e*/ 	.short	0x00ff


	//----- nvinfo : EIATTR_NUM_BARRIERS
	.align		4
        /*0030*/ 	.byte	0x02, 0x4c
        /*0032*/ 	.byte	0x01
	.zero		1


	//----- nvinfo : EIATTR_MERCURY_ISA_VERSION
	.align		4
        /*0034*/ 	.byte	0x03, 0x5f
        /*0036*/ 	.short	0x0101


	//----- nvinfo : EIATTR_VRC_CTA_INIT_COUNT
	.align		4
        /*0038*/ 	.byte	0x02, 0x4a
	.zero		1
	.zero		1


	//----- nvinfo : EIATTR_EXIT_INSTR_OFFSETS
	.align		4
        /*003c*/ 	.byte	0x04, 0x1c
        /*003e*/ 	.short	(.L_13 - .L_12)


	//   ....[0]....
.L_12:
        /*0040*/ 	.word	0x00000100


	//   ....[1]....
        /*0044*/ 	.word	0x00000840


	//----- nvinfo : EIATTR_CBANK_PARAM_SIZE
	.align		4
.L_13:
        /*0048*/ 	.byte	0x03, 0x19
        /*004a*/ 	.short	0x000c


	//----- nvinfo : EIATTR_PARAM_CBANK
	.align		4
        /*004c*/ 	.byte	0x04, 0x0a
        /*004e*/ 	.short	(.L_15 - .L_14)
	.align		4
.L_14:
        /*0050*/ 	.word	index@(.nv.constant0._Z13bubbleSortGPUPii)
        /*0054*/ 	.short	0x0380
        /*0056*/ 	.short	0x000c


	//----- nvinfo : EIATTR_SW_WAR
	.align		4
.L_15:
        /*0058*/ 	.byte	0x04, 0x36
        /*005a*/ 	.short	(.L_17 - .L_16)
.L_16:
        /*005c*/ 	.word	0x00000008
.L_17:


//--------------------- .nv.callgraph             --------------------------
	.section	.nv.callgraph,"",@"SHT_CUDA_CALLGRAPH"
	.align	4
	.sectionentsize	8
	.align		4
        /*0000*/ 	.word	0x00000000
	.align		4
        /*0004*/ 	.word	0xffffffff
	.align		4
        /*0008*/ 	.word	0x00000000
	.align		4
        /*000c*/ 	.word	0xfffffffe
	.align		4
        /*0010*/ 	.word	0x00000000
	.align		4
        /*0014*/ 	.word	0xfffffffd
	.align		4
        /*0018*/ 	.word	0x00000000
	.align		4
        /*001c*/ 	.word	0xfffffffc


//--------------------- .text._Z13bubbleSortGPUPii --------------------------
	.section	.text._Z13bubbleSortGPUPii,"ax",@progbits
	.align	128
        .global         _Z13bubbleSortGPUPii
        .type           _Z13bubbleSortGPUPii,@function
        .size           _Z13bubbleSortGPUPii,(.L_x_6 - _Z13bubbleSortGPUPii)
        .other          _Z13bubbleSortGPUPii,@"STO_CUDA_ENTRY STV_DEFAULT"
_Z13bubbleSortGPUPii:
.text._Z13bubbleSortGPUPii:
[----:B------:R-:W-:Y:S01]  /*0000*/  LDC R1, c[0x0][0x37c] ;  /* 0x0000df00ff017b82 */ /* 0x000fe20000000800 */
[----:B------:R-:W0:Y:S07]  /*0010*/  S2R R5, SR_TID.X ;  /* 0x0000000000057919 */ /* 0x000e2e0000002100 */
[----:B------:R-:W0:Y:S01]  /*0020*/  S2UR UR4, SR_CTAID.X ;  /* 0x00000000000479c3 */ /* 0x000e220000002500 */
[----:B------:R-:W1:Y:S07]  /*0030*/  LDCU.64 UR6, c[0x0][0x358] ;  /* 0x00006b00ff0677ac */ /* 0x000e6e0008000a00 */
[----:B------:R-:W0:Y:S08]  /*0040*/  LDC R0, c[0x0][0x360] ;  /* 0x0000d800ff007b82 */ /* 0x000e300000000800 */
[----:B------:R-:W2:Y:S01]  /*0050*/  LDC.64 R2, c[0x0][0x380] ;  /* 0x0000e000ff027b82 */ /* 0x000ea20000000a00 */
[----:B0-----:R-:W-:-:S04]  /*0060*/  IMAD R5, R0, UR4, R5 ;  /* 0x0000000400057c24 */ /* 0x001fc8000f8e0205 */
[----:B--2---:R-:W-:-:S05]  /*0070*/  IMAD.WIDE R2, R5, 0x4, R2 ;  /* 0x0000000405027825 */ /* 0x004fca00078e0202 */
[----:B-1----:R-:W2:Y:S01]  /*0080*/  LDG.E R0, desc[UR6][R2.64] ;  /* 0x0000000602007981 */ /* 0x002ea2000c1e1900 */
[----:B------:R-:W0:Y:S01]  /*0090*/  S2UR UR5, SR_CgaCtaId ;  /* 0x00000000000579c3 */ /* 0x000e220000008800 */
[----:B------:R-:W-:Y:S01]  /*00a0*/  UMOV UR4, 0x400 ;  /* 0x0000040000047882 */ /* 0x000fe20000000000 */
[----:B------:R-:W-:Y:S01]  /*00b0*/  ISETP.NE.AND P0, PT, R5, RZ, PT ;  /* 0x000000ff0500720c */ /* 0x000fe20003f05270 */
[----:B0-----:R-:W-:-:S06]  /*00c0*/  ULEA UR4, UR5, UR4, 0x18 ;  /* 0x0000000405047291 */ /* 0x001fcc000f8ec0ff */
[----:B------:R-:W-:-:S05]  /*00d0*/  LEA R5, R5, UR4, 0x2 ;  /* 0x0000000405057c11 */ /* 0x000fca000f8e10ff */
[----:B--2---:R0:W-:Y:S01]  /*00e0*/  STS [R5], R0 ;  /* 0x0000000005007388 */ /* 0x0041e20000000800 */
[----:B------:R-:W-:Y:S06]  /*00f0*/  BAR.SYNC.DEFER_BLOCKING 0x0 ;  /* 0x0000000000007b1d */ /* 0x000fec0000010000 */
[----:B------:R-:W-:Y:S05]  /*0100*/  @!P0 EXIT ;  /* 0x000000000000894d */ /* 0x000fea0003800000 */
[----:B0-----:R0:W1:Y:S01]  /*0110*/  LDS R0, [R5] ;  /* 0x0000000005007984 */ /* 0x0010620000000800 */
[----:B------:R-:W2:Y:S02]  /*0120*/  LDCU UR4, c[0x0][0x388] ;  /* 0x00007100ff0477ac */ /* 0x000ea40008000800 */
[----:B--2---:R-:W-:-:S09]  /*0130*/  UISETP.GE.AND UP0, UPT, UR4, 0x1, UPT ;  /* 0x000000010400788c */ /* 0x004fd2000bf06270 */
[----:B0-----:R-:W-:Y:S05]  /*0140*/  BRA.U !UP0, `(.L_x_0) ;  /* 0x0000000508b87547 */ /* 0x001fea000b800000 */
[----:B------:R0:W2:Y:S01]  /*0150*/  LDS R4, [R5+-0x4] ;  /* 0xfffffc0005047984 */ /* 0x0000a20000000800 */
[----:B------:R-:W-:Y:S02]  /*0160*/  UISETP.GE.U32.AND UP1, UPT, UR4, 0x8, UPT ;  /* 0x000000080400788c */ /* 0x000fe4000bf26070 */
[----:B------:R-:W-:-:S04]  /*0170*/  ULOP3.LUT UR5, UR4, 0x7, URZ, 0xc0, !UPT ;  /* 0x0000000704057892 */ /* 0x000fc8000f8ec0ff */
[----:B------:R-:W-:-:S03]  /*0180*/  UISETP.NE.AND UP0, UPT, UR5, URZ, UPT ;  /* 0x000000ff0500728c */ /* 0x000fc6000bf05270 */
[----:B0-----:R-:W-:Y:S08]  /*0190*/  BRA.U !UP1, `(.L_x_1) ;  /* 0x0000000109d47547 */ /* 0x001ff0000b800000 */
[----:B------:R-:W-:-:S04]  /*01a0*/  ULOP3.LUT UR4, UR4, 0x7ffffff8, URZ, 0xc0, !UPT ;  /* 0x7ffffff804047892 */ /* 0x000fc8000f8ec0ff */
[----:B------:R-:W-:-:S12]  /*01b0*/  UIADD3 UR4, UPT, UPT, -UR4, URZ, URZ ;  /* 0x000000ff04047290 */ /* 0x000fd8000fffe1ff */
.L_x_2:
[----:B-12---:R-:W-:Y:S01]  /*01c0*/  ISETP.GT.AND P6, PT, R4, R0, PT ;  /* 0x000000000400720c */ /* 0x006fe20003fc4270 */
[----:B------:R-:W-:Y:S01]  /*01d0*/  IMAD.MOV.U32 R6, RZ, RZ, R0 ;  /* 0x000000ffff067224 */ /* 0x000fe200078e0000 */
[----:B------:R-:W-:-:S04]  /*01e0*/  UIADD3 UR4, UPT, UPT, UR4, 0x8, URZ ;  /* 0x0000000804047890 */ /* 0x000fc8000fffe0ff */
[----:B------:R-:W-:-:S07]  /*01f0*/  UISETP.NE.AND UP1, UPT, UR4, URZ, UPT ;  /* 0x000000ff0400728c */ /* 0x000fce000bf25270 */
[----:B------:R0:W-:Y:S01]  /*0200*/  @P6 STS [R5], R4 ;  /* 0x0000000405006388 */ /* 0x0001e20000000800 */
[----:B------:R-:W-:-:S03]  /*0210*/  @P6 IMAD.MOV.U32 R6, RZ, RZ, R4 ;  /* 0x000000ffff066224 */ /* 0x000fc600078e0004 */
[----:B------:R-:W-:Y:S02]  /*0220*/  @P6 STS [R5+-0x4], R0 ;  /* 0xfffffc0005006388 */ /* 0x000fe40000000800 */
[----:B------:R-:W-:Y:S01]  /*0230*/  MOV R7, R6 ;  /* 0x0000000600077202 */ /* 0x000fe20000000f00 */
[----:B0-----:R-:W-:-:S05]  /*0240*/  @P6 IMAD.MOV.U32 R4, RZ, RZ, R0 ;  /* 0x000000ffff046224 */ /* 0x001fca00078e0000 */
[----:B------:R-:W-:-:S13]  /*0250*/  ISETP.GT.AND P5, PT, R4, R6, PT ;  /* 0x000000060400720c */ /* 0x000fda0003fa4270 */
[----:B------:R0:W-:Y:S01]  /*0260*/  @P5 STS [R5], R4 ;  /* 0x0000000405005388 */ /* 0x0001e20000000800 */
[----:B------:R-:W-:-:S03]  /*0270*/  @P5 IMAD.MOV.U32 R7, RZ, RZ, R4 ;  /* 0x000000ffff075224 */ /* 0x000fc600078e0004 */
[----:B------:R-:W-:Y:S01]  /*0280*/  @P5 STS [R5+-0x4], R6 ;  /* 0xfffffc0605005388 */ /* 0x000fe20000000800 */
[----:B------:R-:W-:Y:S02]  /*0290*/  IMAD.MOV.U32 R8, RZ, RZ, R7 ;  /* 0x000000ffff087224 */ /* 0x000fe400078e0007 */
[----:B0-----:R-:W-:-:S05]  /*02a0*/  @P5 IMAD.MOV.U32 R4, RZ, RZ, R6 ;  /* 0x000000ffff045224 */ /* 0x001fca00078e0006 */
[----:B------:R-:W-:-:S13]  /*02b0*/  ISETP.GT.AND P4, PT, R4, R7, PT ;  /* 0x000000070400720c */ /* 0x000fda0003f84270 */
[----:B------:R0:W-:Y:S01]  /*02c0*/  @P4 STS [R5], R4 ;  /* 0x0000000405004388 */ /* 0x0001e20000000800 */
[----:B------:R-:W-:-:S03]  /*02d0*/  @P4 MOV R8, R4 ;  /* 0x0000000400084202 */ /* 0x000fc60000000f00 */
[----:B------:R-:W-:Y:S02]  /*02e0*/  @P4 STS [R5+-0x4], R7 ;  /* 0xfffffc0705004388 */ /* 0x000fe40000000800 */
[----:B------:R-:W-:Y:S02]  /*02f0*/  IMAD.MOV.U32 R9, RZ, RZ, R8 ;  /* 0x000000ffff097224 */ /* 0x000fe400078e0008 */
[----:B0-----:R-:W-:-:S05]  /*0300*/  @P4 IMAD.MOV.U32 R4, RZ, RZ, R7 ;  /* 0x000000ffff044224 */ /* 0x001fca00078e0007 */
[----:B------:R-:W-:-:S13]  /*0310*/  ISETP.GT.AND P3, PT, R4, R8, PT ;  /* 0x000000080400720c */ /* 0x000fda0003f64270 */
[----:B------:R0:W-:Y:S01]  /*0320*/  @P3 STS [R5], R4 ;  /* 0x0000000405003388 */ /* 0x0001e20000000800 */
[----:B------:R-:W-:-:S03]  /*0330*/  @P3 IMAD.MOV.U32 R9, RZ, RZ, R4 ;  /* 0x000000ffff093224 */ /* 0x000fc600078e0004 */
[----:B------:R-:W-:Y:S01]  /*0340*/  @P3 STS [R5+-0x4], R8 ;  /* 0xfffffc0805003388 */ /* 0x000fe20000000800 */
[----:B------:R-:W-:Y:S01]  /*0350*/  IMAD.MOV.U32 R10, RZ, RZ, R9 ;  /* 0x000000ffff0a7224 */ /* 0x000fe200078e0009 */
[----:B0-----:R-:W-:-:S04]  /*0360*/  @P3 MOV R4, R8 ;  /* 0x0000000800043202 */ /* 0x001fc80000000f00 */
[----:B------:R-:W-:-:S13]  /*0370*/  ISETP.GT.AND P2, PT, R4, R9, PT ;  /* 0x000000090400720c */ /* 0x000fda0003f44270 */
        /* <DEDUP_REMOVED lines=18> */
[----:B------:R-:W-:Y:S01]  /*04a0*/  @P6 STS [R5+-0x4], R12 ;  /* 0xfffffc0c05006388 */ /* 0x000fe20000000800 */
[----:B------:R-:W-:-:S03]  /*04b0*/  @P6 IMAD.MOV.U32 R0, RZ, RZ, R4 ;  /* 0x000000ffff006224 */ /* 0x000fc600078e0004 */
[----:B------:R0:W-:Y:S02]  /*04c0*/  @P6 STS [R5], R4 ;  /* 0x0000000405006388 */ /* 0x0001e40000000800 */
[----:B0-----:R-:W-:Y:S01]  /*04d0*/  @P6 IMAD.MOV.U32 R4, RZ, RZ, R12 ;  /* 0x000000ffff046224 */ /* 0x001fe200078e000c */
[----:B------:R-:W-:Y:S06]  /*04e0*/  BRA.U UP1, `(.L_x_2) ;  /* 0xfffffffd01347547 */ /* 0x000fec000b83ffff */
.L_x_1:
[----:B------:R-:W-:Y:S05]  /*04f0*/  BRA.U !UP0, `(.L_x_0) ;  /* 0x0000000108cc7547 */ /* 0x000fea000b800000 */
[----:B------:R-:W0:Y:S01]  /*0500*/  LDC R9, c[0x0][0x388] ;  /* 0x0000e200ff097b82 */ /* 0x000e220000000800 */
[----:B------:R-:W-:Y:S01]  /*0510*/  UISETP.GE.U32.AND UP0, UPT, UR5, 0x4, UPT ;  /* 0x000000040500788c */ /* 0x000fe2000bf06070 */
[----:B0-----:R-:W-:-:S04]  /*0520*/  LOP3.LUT R10, R9, 0x3, RZ, 0xc0, !PT ;  /* 0x00000003090a7812 */ /* 0x001fc800078ec0ff */
[----:B------:R-:W-:-:S04]  /*0530*/  ISETP.NE.AND P4, PT, R10, RZ, PT ;  /* 0x000000ff0a00720c */ /* 0x000fc80003f85270 */
[----:B------:R-:W-:Y:S09]  /*0540*/  BRA.U !UP0, `(.L_x_3) ;  /* 0x0000000108607547 */ /* 0x000ff2000b800000 */
[-C--:B-12---:R-:W-:Y:S02]  /*0550*/  ISETP.GT.AND P0, PT, R4, R0.reuse, PT ;  /* 0x000000000400720c */ /* 0x086fe40003f04270 */
[----:B------:R-:W-:-:S11]  /*0560*/  MOV R6, R0 ;  /* 0x0000000000067202 */ /* 0x000fd60000000f00 */
        /* <DEDUP_REMOVED lines=21> */
[----:B0-----:R-:W-:-:S07]  /*06c0*/  @P3 IMAD.MOV.U32 R4, RZ, RZ, R8 ;  /* 0x000000ffff043224 */ /* 0x001fce00078e0008 */
.L_x_3:
[----:B------:R-:W-:Y:S05]  /*06d0*/  @!P4 BRA `(.L_x_0) ;  /* 0x000000000054c947 */ /* 0x000fea0003800000 */
[----:B------:R-:W-:Y:S02]  /*06e0*/  ISETP.NE.AND P0, PT, R10, 0x1, PT ;  /* 0x000000010a00780c */ /* 0x000fe40003f05270 */
[----:B------:R-:W-:-:S11]  /*06f0*/  LOP3.LUT R8, R9, 0x1, RZ, 0xc0, !PT ;  /* 0x0000000109087812 */ /* 0x000fd600078ec0ff */
[----:B------:R-:W-:Y:S05]  /*0700*/  @!P0 BRA `(.L_x_4) ;  /* 0x0000000000348947 */ /* 0x000fea0003800000 */
[-C--:B-12---:R-:W-:Y:S02]  /*0710*/  ISETP.GT.AND P1, PT, R4, R0.reuse, PT ;  /* 0x000000000400720c */ /* 0x086fe40003f24270 */
[----:B------:R-:W-:-:S11]  /*0720*/  MOV R6, R0 ;  /* 0x0000000000067202 */ /* 0x000fd60000000f00 */
[----:B------:R0:W-:Y:S01]  /*0730*/  @P1 STS [R5], R4 ;  /* 0x0000000405001388 */ /* 0x0001e20000000800 */
[--C-:B------:R-:W-:Y:S02]  /*0740*/  @P1 IMAD.MOV.U32 R6, RZ, RZ, R4.reuse ;  /* 0x000000ffff061224 */ /* 0x100fe400078e0004 */
[----:B------:R-:W-:Y:S01]  /*0750*/  @P1 IMAD.MOV.U32 R7, RZ, RZ, R4 ;  /* 0x000000ffff071224 */ /* 0x000fe200078e0004 */
[----:B------:R1:W-:Y:S01]  /*0760*/  @P1 STS [R5+-0x4], R0 ;  /* 0xfffffc0005001388 */ /* 0x0003e20000000800 */
[----:B0-----:R-:W-:-:S04]  /*0770*/  @P1 MOV R4, R0 ;  /* 0x0000000000041202 */ /* 0x001fc80000000f00 */
[----:B------:R-:W-:Y:S01]  /*0780*/  ISETP.GT.AND P0, PT, R4, R6, PT ;  /* 0x000000060400720c */ /* 0x000fe20003f04270 */
[----:B-1----:R-:W-:-:S12]  /*0790*/  @P1 IMAD.MOV.U32 R0, RZ, RZ, R7 ;  /* 0x000000ffff001224 */ /* 0x002fd800078e0007 */
[----:B------:R-:W-:Y:S01]  /*07a0*/  @P0 STS [R5+-0x4], R6 ;  /* 0xfffffc0605000388 */ /* 0x000fe20000000800 */
[----:B------:R-:W-:-:S03]  /*07b0*/  @P0 IMAD.MOV.U32 R0, RZ, RZ, R4 ;  /* 0x000000ffff000224 */ /* 0x000fc600078e0004 */
[----:B------:R0:W-:Y:S02]  /*07c0*/  @P0 STS [R5], R4 ;  /* 0x0000000405000388 */ /* 0x0001e40000000800 */
[----:B0-----:R-:W-:-:S07]  /*07d0*/  @P0 MOV R4, R6 ;  /* 0x0000000600040202 */ /* 0x001fce0000000f00 */
.L_x_4:
[----:B-12---:R-:W-:-:S04]  /*07e0*/  ISETP.GT.AND P0, PT, R4, R0, PT ;  /* 0x000000000400720c */ /* 0x006fc80003f04270 */
[----:B------:R-:W-:-:S13]  /*07f0*/  ISETP.NE.U32.OR P0, PT, R8, 0x1, !P0 ;  /* 0x000000010800780c */ /* 0x000fda0004705470 */
[----:B------:R-:W-:Y:S04]  /*0800*/  @!P0 STS [R5], R4 ;  /* 0x0000000405008388 */ /* 0x000fe80000000800 */
[----:B------:R0:W-:Y:S02]  /*0810*/  @!P0 STS [R5+-0x4], R0 ;  /* 0xfffffc0005008388 */ /* 0x0001e40000000800 */
[----:B0-----:R-:W-:-:S07]  /*0820*/  @!P0 IMAD.MOV.U32 R0, RZ, RZ, R4 ;  /* 0x000000ffff008224 */ /* 0x001fce00078e0004 */
.L_x_0:
[----:B-1----:R-:W-:Y:S01]  /*0830*/  STG.E desc[UR6][R2.64], R0 ;  /* 0x0000000002007986 */ /* 0x002fe2000c101906 */
[----:B------:R-:W-:Y:S05]  /*0840*/  EXIT ;  /* 0x000000000000794d */ /* 0x000fea0003800000 */
.L_x_5:
[----:B------:R-:W-:-:S00]  /*0850*/  BRA `(.L_x_5) ;  /* 0xfffffffc00fc7947 */ /* 0x000fc0000383ffff */
[----:B------:R-:W-:-:S00]  /*0860*/  NOP ;  /* 0x0000000000007918 */ /* 0x000fc00000000000 */
        /* <DEDUP_REMOVED lines=9> */
.L_x_6:


//--------------------- .nv.shared._Z13bubbleSortGPUPii --------------------------
	.section	.nv.shared._Z13bubbleSortGPUPii,"aw",@nobits
	.sectionflags	@""
	.align	4
.nv.shared._Z13bubbleSortGPUPii:
	.zero		1104


//--------------------- .nv.shared.reserved.0     --------------------------
	.section	.nv.shared.reserved.0,"aw",@nobits
	.weak		__nv_reservedSMEM_offset_0_alias
	.size		__nv_reservedSMEM_offset_0_alias, 0, 64
	.other		__nv_reservedSMEM_offset_0_alias,@"STO_CUDA_RESERVED_SHARED STV_DEFAULT"
__nv_reservedSMEM_offset_0_alias:
	.zero		0
	.zero		64


//--------------------- .nv.constant0._Z13bubbleSortGPUPii --------------------------
	.section	.nv.constant0._Z13bubbleSortGPUPii,"a",@progbits
	.sectionflags	@""
	.align	4
.nv.constant0._Z13bubbleSortGPUPii:
	.zero		908


//--------------------- SYMBOLS --------------------------

	.type		.nv.reservedSmem.offset0,@object
	.size		.nv.reservedSmem.offset0,0x4
	.type		.nv.reservedSmem.cap,@object
	.size		.nv.reservedSmem.cap,0x4
